	.headerflags	@"EF_CUDA_TEXMODE_UNIFIED EF_CUDA_64BIT_ADDRESS EF_CUDA_ACCELERATORS EF_CUDA_SM90 EF_CUDA_VIRTUAL_SM(EF_CUDA_SM90)"
	.elftype	@"ET_EXEC"


//--------------------- .nv.info                  --------------------------
	.section	.nv.info,"",@"SHT_CUDA_INFO"
	.align	4


	//----- nvinfo : EIATTR_REGCOUNT
	.align		4
        /*0000*/ 	.byte	0x04, 0x2f
        /*0002*/ 	.short	(.L_1 - .L_0)
	.align		4
.L_0:
        /*0004*/ 	.word	index@(triton_poi_fused_mean_17)
        /*0008*/ 	.word	0x00000018


	//----- nvinfo : EIATTR_MIN_STACK_SIZE
	.align		4
.L_1:
        /*000c*/ 	.byte	0x04, 0x12
        /*000e*/ 	.short	(.L_3 - .L_2)
	.align		4
.L_2:
        /*0010*/ 	.word	index@(triton_poi_fused_mean_17)
        /*0014*/ 	.word	0x00000000


	//----- nvinfo : EIATTR_FRAME_SIZE
	.align		4
.L_3:
        /*0018*/ 	.byte	0x04, 0x11
        /*001a*/ 	.short	(.L_5 - .L_4)
	.align		4
.L_4:
        /*001c*/ 	.word	index@(triton_poi_fused_mean_17)
        /*0020*/ 	.word	0x00000000


	//----- nvinfo : EIATTR_MIN_STACK_SIZE
	.align		4
.L_5:
        /*0024*/ 	.byte	0x04, 0x12
        /*0026*/ 	.short	(.L_7 - .L_6)
	.align		4
.L_6:
        /*0028*/ 	.word	index@(triton_poi_fused_mean_17)
        /*002c*/ 	.word	0x00000000
.L_7:


//--------------------- .nv.info.triton_poi_fused_mean_17 --------------------------
	.section	.nv.info.triton_poi_fused_mean_17,"",@"SHT_CUDA_INFO"
	.sectionflags	@""
	.align	4


	//----- nvinfo : EIATTR_CUDA_API_VERSION
	.align		4
        /*0000*/ 	.byte	0x04, 0x37
        /*0002*/ 	.short	(.L_9 - .L_8)
.L_8:
        /*0004*/ 	.word	0x0000007c


	//----- nvinfo : EIATTR_KPARAM_INFO
	.align		4
.L_9:
        /*0008*/ 	.byte	0x04, 0x17
        /*000a*/ 	.short	(.L_11 - .L_10)
.L_10:
        /*000c*/ 	.word	0x00000000
        /*0010*/ 	.short	0x0002
        /*0012*/ 	.short	0x0010
        /*0014*/ 	.byte	0x00, 0xf0, 0x11, 0x00


	//----- nvinfo : EIATTR_KPARAM_INFO
	.align		4
.L_11:
        /*0018*/ 	.byte	0x04, 0x17
        /*001a*/ 	.short	(.L_13 - .L_12)
.L_12:
        /*001c*/ 	.word	0x00000000
        /*0020*/ 	.short	0x0001
        /*0022*/ 	.short	0x0008
        /*0024*/ 	.byte	0x00, 0xf4, 0x21, 0x00


	//----- nvinfo : EIATTR_KPARAM_INFO
	.align		4
.L_13:
        /*0028*/ 	.byte	0x04, 0x17
        /*002a*/ 	.short	(.L_15 - .L_14)
.L_14:
        /*002c*/ 	.word	0x00000000
        /*0030*/ 	.short	0x0000
        /*0032*/ 	.short	0x0000
        /*0034*/ 	.byte	0x00, 0xf4, 0x21, 0x00


	//----- nvinfo : EIATTR_SPARSE_MMA_MASK
	.align		4
.L_15:
        /*0038*/ 	.byte	0x03, 0x50
        /*003a*/ 	.short	0x0000


	//----- nvinfo : EIATTR_MAXREG_COUNT
	.align		4
        /*003c*/ 	.byte	0x03, 0x1b
        /*003e*/ 	.short	0x00ff


	//----- nvinfo : EIATTR_EXIT_INSTR_OFFSETS
	.align		4
        /*0040*/ 	.byte	0x04, 0x1c
        /*0042*/ 	.short	(.L_17 - .L_16)


	//   ....[0]....
.L_16:
        /*0044*/ 	.word	0x00000200


	//   ....[1]....
        /*0048*/ 	.word	0x00000240


	//----- nvinfo : EIATTR_REQNTID
	.align		4
.L_17:
        /*004c*/ 	.byte	0x04, 0x10
        /*004e*/ 	.short	(.L_19 - .L_18)
.L_18:
        /*0050*/ 	.word	0x00000080
        /*0054*/ 	.word	0x00000001
        /*0058*/ 	.word	0x00000001


	//----- nvinfo : EIATTR_CBANK_PARAM_SIZE
	.align		4
.L_19:
        /*005c*/ 	.byte	0x03, 0x19
        /*005e*/ 	.short	0x0014


	//----- nvinfo : EIATTR_PARAM_CBANK
	.align		4
        /*0060*/ 	.byte	0x04, 0x0a
        /*0062*/ 	.short	(.L_21 - .L_20)
	.align		4
.L_20:
        /*0064*/ 	.word	index@(.nv.constant0.triton_poi_fused_mean_17)
        /*0068*/ 	.short	0x0210
        /*006a*/ 	.short	0x0014


	//----- nvinfo : EIATTR_SW_WAR
	.align		4
.L_21:
        /*006c*/ 	.byte	0x04, 0x36
        /*006e*/ 	.short	(.L_23 - .L_22)
.L_22:
        /*0070*/ 	.word	0x00000008
.L_23:


//--------------------- .nv.callgraph             --------------------------
	.section	.nv.callgraph,"",@"SHT_CUDA_CALLGRAPH"
	.align	4
	.sectionentsize	8
	.align		4
        /*0000*/ 	.word	0x00000000
	.align		4
        /*0004*/ 	.word	0xffffffff
	.align		4
        /*0008*/ 	.word	0x00000000
	.align		4
        /*000c*/ 	.word	0xfffffffe
	.align		4
        /*0010*/ 	.word	0x00000000
	.align		4
        /*0014*/ 	.word	0xfffffffd
	.align		4
        /*0018*/ 	.word	0x00000000
	.align		4
        /*001c*/ 	.word	0xfffffffc


//--------------------- .text.triton_poi_fused_mean_17 --------------------------
	.section	.text.triton_poi_fused_mean_17,"ax",@progbits
	.align	128
        .global         triton_poi_fused_mean_17
        .type           triton_poi_fused_mean_17,@function
        .size           triton_poi_fused_mean_17,(.L_x_1 - triton_poi_fused_mean_17)
        .other          triton_poi_fused_mean_17,@"STO_CUDA_ENTRY STV_DEFAULT"
triton_poi_fused_mean_17:
.text.triton_poi_fused_mean_17:
[----:B------:R-:W0:Y:S02]  /*0000*/  LDC R1, c[0x0][0x28] ;  /* 0x00000a00ff017b82 */ /* 0x000e240000000800 */
[----:B------:R-:W1:Y:S01]  /*0010*/  S2R R0, SR_TID.X ;  /* 0x0000000000007919 */ /* 0x000e620000002100 */
[----:B------:R-:W2:Y:S01]  /*0020*/  LDC.64 R8, c[0x0][0x210] ;  /* 0x00008400ff087b82 */ /* 0x000ea20000000a00 */
[----:B------:R-:W-:Y:S02]  /*0030*/  CS2R R4, SRZ ;  /* 0x0000000000047805 */ /* 0x000fe4000001ff00 */
[----:B------:R-:W-:Y:S01]  /*0040*/  CS2R R2, SRZ ;  /* 0x0000000000027805 */ /* 0x000fe2000001ff00 */
[----:B------:R-:W3:Y:S01]  /*0050*/  S2R R17, SR_CTAID.X ;  /* 0x0000000000117919 */ /* 0x000ee20000002500 */
[----:B------:R-:W-:Y:S01]  /*0060*/  ULDC.64 UR4, c[0x0][0x208] ;  /* 0x0000820000047ab9 */ /* 0x000fe20000000a00 */
[----:B------:R-:W-:Y:S02]  /*0070*/  CS2R R6, SRZ ;  /* 0x0000000000067805 */ /* 0x000fe4000001ff00 */
[----:B-1----:R-:W-:-:S04]  /*0080*/  SHF.L.U32 R0, R0, 0x1, RZ ;  /* 0x0000000100007819 */ /* 0x002fc800000006ff */
[----:B------:R-:W-:-:S04]  /*0090*/  LOP3.LUT R0, R0, 0xfe, RZ, 0xc0, !PT ;  /* 0x000000fe00007812 */ /* 0x000fc800078ec0ff */
[----:B---3--:R-:W-:-:S04]  /*00a0*/  LEA R17, R17, R0, 0x8 ;  /* 0x0000000011117211 */ /* 0x008fc800078e40ff */
[C---:B------:R-:W-:Y:S01]  /*00b0*/  ISETP.GE.AND P0, PT, R17.reuse, 0x100, PT ;  /* 0x000001001100780c */ /* 0x040fe20003f06270 */
[--C-:B--2---:R-:W-:Y:S01]  /*00c0*/  IMAD.WIDE R10, R17, 0x4, R8.reuse ;  /* 0x00000004110a7825 */ /* 0x104fe200078e0208 */
[----:B------:R-:W-:Y:S02]  /*00d0*/  IADD3 R13, R17, 0x100, RZ ;  /* 0x00000100110d7810 */ /* 0x000fe40007ffe0ff */
[----:B------:R-:W-:Y:S02]  /*00e0*/  IADD3 R15, R17, 0x200, RZ ;  /* 0x00000200110f7810 */ /* 0x000fe40007ffe0ff */
[----:B------:R-:W-:Y:S01]  /*00f0*/  IADD3 R19, R17, 0x300, RZ ;  /* 0x0000030011137810 */ /* 0x000fe20007ffe0ff */
[----:B------:R-:W-:-:S04]  /*0100*/  IMAD.WIDE R12, R13, 0x4, R8 ;  /* 0x000000040d0c7825 */ /* 0x000fc800078e0208 */
[--C-:B------:R-:W-:Y:S02]  /*0110*/  IMAD.WIDE R14, R15, 0x4, R8.reuse ;  /* 0x000000040f0e7825 */ /* 0x100fe400078e0208 */
[----:B------:R1:W2:Y:S02]  /*0120*/  @!P0 LDG.E.64 R4, desc[UR4][R10.64] ;  /* 0x000000040a048981 */ /* 0x0002a4000c1e1b00 */
[----:B------:R-:W-:Y:S02]  /*0130*/  IMAD.WIDE R8, R19, 0x4, R8 ;  /* 0x0000000413087825 */ /* 0x000fe400078e0208 */
[----:B------:R-:W2:Y:S01]  /*0140*/  @!P0 LDG.E.64 R2, desc[UR4][R12.64] ;  /* 0x000000040c028981 */ /* 0x000ea2000c1e1b00 */
[----:B------:R-:W-:-:S03]  /*0150*/  CS2R R18, SRZ ;  /* 0x0000000000127805 */ /* 0x000fc6000001ff00 */
[----:B------:R-:W3:Y:S01]  /*0160*/  @!P0 LDG.E.64 R6, desc[UR4][R14.64] ;  /* 0x000000040e068981 */ /* 0x000ee2000c1e1b00 */
[----:B-1----:R-:W1:Y:S03]  /*0170*/  LDC.64 R10, c[0x0][0x218] ;  /* 0x00008600ff0a7b82 */ /* 0x002e660000000a00 */
[----:B------:R-:W4:Y:S01]  /*0180*/  @!P0 LDG.E.64 R18, desc[UR4][R8.64] ;  /* 0x0000000408128981 */ /* 0x000f22000c1e1b00 */
[----:B--2---:R-:W-:Y:S01]  /*0190*/  FADD R21, R2, R4 ;  /* 0x0000000402157221 */ /* 0x004fe20000000000 */
[----:B------:R-:W-:Y:S01]  /*01a0*/  FADD R0, R3, R5 ;  /* 0x0000000503007221 */ /* 0x000fe20000000000 */
[----:B-1----:R-:W-:-:S04]  /*01b0*/  IMAD.WIDE R2, R17, 0x4, R10 ;  /* 0x0000000411027825 */ /* 0x002fc800078e020a */
[----:B---3--:R-:W-:Y:S01]  /*01c0*/  FADD R21, R21, R6 ;  /* 0x0000000615157221 */ /* 0x008fe20000000000 */
[----:B------:R-:W-:-:S03]  /*01d0*/  FADD R0, R0, R7 ;  /* 0x0000000700007221 */ /* 0x000fc60000000000 */
[----:B----4-:R-:W-:Y:S01]  /*01e0*/  FADD R18, R21, R18 ;  /* 0x0000001215127221 */ /* 0x010fe20000000000 */
[----:B------:R-:W-:Y:S01]  /*01f0*/  FADD R0, R0, R19 ;  /* 0x0000001300007221 */ /* 0x000fe20000000000 */
[----:B------:R-:W-:Y:S06]  /*0200*/  @P0 EXIT ;  /* 0x000000000000094d */ /* 0x000fec0003800000 */
[----:B------:R-:W-:Y:S01]  /*0210*/  FMUL R18, R18, 0.25 ;  /* 0x3e80000012127820 */ /* 0x000fe20000400000 */
[----:B------:R-:W-:-:S05]  /*0220*/  FMUL R19, R0, 0.25 ;  /* 0x3e80000000137820 */ /* 0x000fca0000400000 */
[----:B------:R-:W-:Y:S01]  /*0230*/  STG.E.64 desc[UR4][R2.64], R18 ;  /* 0x0000001202007986 */ /* 0x000fe2000c101b04 */
[----:B------:R-:W-:Y:S05]  /*0240*/  EXIT ;  /* 0x000000000000794d */ /* 0x000fea0003800000 */
.L_x_0:
[----:B------:R-:W-:-:S00]  /*0250*/  BRA `(.L_x_0) ;  /* 0xfffffffc00fc7947 */ /* 0x000fc0000383ffff */
[----:B------:R-:W-:-:S00]  /*0260*/  NOP ;  /* 0x0000000000007918 */ /* 0x000fc00000000000 */
        /* <DEDUP_REMOVED lines=9> */
.L_x_1:


//--------------------- .nv.constant0.triton_poi_fused_mean_17 --------------------------
	.section	.nv.constant0.triton_poi_fused_mean_17,"a",@progbits
	.sectionflags	@""
	.align	4
.nv.constant0.triton_poi_fused_mean_17:
	.zero		548
